//
// Generated by NVIDIA NVVM Compiler
//
// Compiler Build ID: CL-36424714
// Cuda compilation tools, release 13.0, V13.0.88
// Based on NVVM 20.0.0
//

.version 9.0
.target sm_100
.address_size 64

	// .globl	_Z23Reset_kernel_parametersv

.visible .entry _Z23Reset_kernel_parametersv()
{


	ret;

}
	// .globl	_Z10testKerneliii
.visible .entry _Z10testKerneliii(
	.param .u32 _Z10testKerneliii_param_0,
	.param .u32 _Z10testKerneliii_param_1,
	.param .u32 _Z10testKerneliii_param_2
)
{


	ret;

}
	// .globl	_Z10my_kernel6Pf
.visible .entry _Z10my_kernel6Pf(
	.param .u64 .ptr .align 1 _Z10my_kernel6Pf_param_0
)
{


	ret;

}


// ===== COMPILED SASS (sm_100) =====

	.target	sm_100

	.elftype	@"ET_EXEC"


//--------------------- .note.nv.tkinfo           --------------------------
	.section	.note.nv.tkinfo,"",@"SHT_NOTE"
	.sectionflags	@"SHF_NOTE_NV_TKINFO"
	.tkinfo
        /*0018*/ 	.word	0x00000002
        /*0030*/ 	.string	""
        /*0030*/ 	.string	"ptxas"
        /*0030*/ 	.string	"Cuda compilation tools, release 13.0, V13.0.88"
        /*0030*/ 	.string	"Build cuda_13.0.r13.0/compiler.36424714_0"
        /*0030*/ 	.string	"-arch sm_100 -m 64 "



//--------------------- .note.nv.cuinfo           --------------------------
	.section	.note.nv.cuinfo,"",@"SHT_NOTE"
	.sectionflags	@"SHF_NOTE_NV_CUINFO"
        /*0018*/ 	.short	0x0002
        /*001a*/ 	.short	0x0064
        /*001c*/ 	.short	0x0082
	.zero		2


//--------------------- .nv.info                  --------------------------
	.section	.nv.info,"",@"SHT_CUDA_INFO"
	.align	4


	//----- nvinfo : EIATTR_REGCOUNT
	.align		4
        /*0000*/ 	.byte	0x04, 0x2f
        /*0002*/ 	.short	(.L_1 - .L_0)
	.align		4
.L_0:
        /*0004*/ 	.word	index@(_Z23Reset_kernel_parametersv)
        /*0008*/ 	.word	0x00000004


	//----- nvinfo : EIATTR_FRAME_SIZE
	.align		4
.L_1:
        /*000c*/ 	.byte	0x04, 0x11
        /*000e*/ 	.short	(.L_3 - .L_2)
	.align		4
.L_2:
        /*0010*/ 	.word	index@(_Z23Reset_kernel_parametersv)
        /*0014*/ 	.word	0x00000000


	//----- nvinfo : EIATTR_REGCOUNT
	.align		4
.L_3:
        /*0018*/ 	.byte	0x04, 0x2f
        /*001a*/ 	.short	(.L_5 - .L_4)
	.align		4
.L_4:
        /*001c*/ 	.word	index@(_Z10testKerneliii)
        /*0020*/ 	.word	0x00000004


	//----- nvinfo : EIATTR_FRAME_SIZE
	.align		4
.L_5:
        /*0024*/ 	.byte	0x04, 0x11
        /*0026*/ 	.short	(.L_7 - .L_6)
	.align		4
.L_6:
        /*0028*/ 	.word	index@(_Z10testKerneliii)
        /*002c*/ 	.word	0x00000000


	//----- nvinfo : EIATTR_REGCOUNT
	.align		4
.L_7:
        /*0030*/ 	.byte	0x04, 0x2f
        /*0032*/ 	.short	(.L_9 - .L_8)
	.align		4
.L_8:
        /*0034*/ 	.word	index@(_Z10my_kernel6Pf)
        /*0038*/ 	.word	0x00000004


	//----- nvinfo : EIATTR_FRAME_SIZE
	.align		4
.L_9:
        /*003c*/ 	.byte	0x04, 0x11
        /*003e*/ 	.short	(.L_11 - .L_10)
	.align		4
.L_10:
        /*0040*/ 	.word	index@(_Z10my_kernel6Pf)
        /*0044*/ 	.word	0x00000000


	//----- nvinfo : EIATTR_MIN_STACK_SIZE
	.align		4
.L_11:
        /*0048*/ 	.byte	0x04, 0x12
        /*004a*/ 	.short	(.L_13 - .L_12)
	.align		4
.L_12:
        /*004c*/ 	.word	index@(_Z10my_kernel6Pf)
        /*0050*/ 	.word	0x00000000


	//----- nvinfo : EIATTR_MIN_STACK_SIZE
	.align		4
.L_13:
        /*0054*/ 	.byte	0x04, 0x12
        /*0056*/ 	.short	(.L_15 - .L_14)
	.align		4
.L_14:
        /*0058*/ 	.word	index@(_Z10testKerneliii)
        /*005c*/ 	.word	0x00000000


	//----- nvinfo : EIATTR_MIN_STACK_SIZE
	.align		4
.L_15:
        /*0060*/ 	.byte	0x04, 0x12
        /*0062*/ 	.short	(.L_17 - .L_16)
	.align		4
.L_16:
        /*0064*/ 	.word	index@(_Z23Reset_kernel_parametersv)
        /*0068*/ 	.word	0x00000000
.L_17:


//--------------------- .nv.compat                --------------------------
	.section	.nv.compat,"",@"SHT_CUDA_COMPAT_INFO"
	.align	4
        /*0000*/ 	.byte	0x02, 0x09, 0x00, 0x00, 0x02, 0x02, 0x01, 0x00, 0x02, 0x05, 0x05, 0x00, 0x03, 0x07, 0x01, 0x01
        /*0010*/ 	.byte	0x02, 0x03, 0x00, 0x00, 0x02, 0x06, 0x01, 0x00, 0x04, 0x0b, 0x08, 0x00, 0x09, 0x00, 0x00, 0x00
        /*0020*/ 	.byte	0x00, 0x00, 0x00, 0x00


//--------------------- .nv.info._Z10my_kernel6Pf --------------------------
	.section	.nv.info._Z10my_kernel6Pf,"",@"SHT_CUDA_INFO"
	.sectionflags	@""
	.align	4


	//----- nvinfo : EIATTR_CUDA_API_VERSION
	.align		4
        /*0000*/ 	.byte	0x04, 0x37
        /*0002*/ 	.short	(.L_19 - .L_18)
.L_18:
        /*0004*/ 	.word	0x00000082


	//----- nvinfo : EIATTR_KPARAM_INFO
	.align		4
.L_19:
        /*0008*/ 	.byte	0x04, 0x17
        /*000a*/ 	.short	(.L_21 - .L_20)
.L_20:
        /*000c*/ 	.word	0x00000000
        /*0010*/ 	.short	0x0000
        /*0012*/ 	.short	0x0000
        /*0014*/ 	.byte	0x00, 0xf5, 0x21, 0x00


	//----- nvinfo : EIATTR_SPARSE_MMA_MASK
	.align		4
.L_21:
        /*0018*/ 	.byte	0x03, 0x50
        /*001a*/ 	.short	0x0000


	//----- nvinfo : EIATTR_MAXREG_COUNT
	.align		4
        /*001c*/ 	.byte	0x03, 0x1b
        /*001e*/ 	.short	0x00ff


	//----- nvinfo : EIATTR_MERCURY_ISA_VERSION
	.align		4
        /*0020*/ 	.byte	0x03, 0x5f
        /*0022*/ 	.short	0x0101


	//----- nvinfo : EIATTR_VRC_CTA_INIT_COUNT
	.align		4
        /*0024*/ 	.byte	0x02, 0x4a
	.zero		1
	.zero		1


	//----- nvinfo : EIATTR_EXIT_INSTR_OFFSETS
	.align		4
        /*0028*/ 	.byte	0x04, 0x1c
        /*002a*/ 	.short	(.L_23 - .L_22)


	//   ....[0]....
.L_22:
        /*002c*/ 	.word	0x00000010


	//----- nvinfo : EIATTR_CBANK_PARAM_SIZE
	.align		4
.L_23:
        /*0030*/ 	.byte	0x03, 0x19
        /*0032*/ 	.short	0x0008


	//----- nvinfo : EIATTR_PARAM_CBANK
	.align		4
        /*0034*/ 	.byte	0x04, 0x0a
        /*0036*/ 	.short	(.L_25 - .L_24)
	.align		4
.L_24:
        /*0038*/ 	.word	index@(.nv.constant0._Z10my_kernel6Pf)
        /*003c*/ 	.short	0x0380
        /*003e*/ 	.short	0x0008


	//----- nvinfo : EIATTR_SW_WAR
	.align		4
.L_25:
        /*0040*/ 	.byte	0x04, 0x36
        /*0042*/ 	.short	(.L_27 - .L_26)
.L_26:
        /*0044*/ 	.word	0x00000008
.L_27:


//--------------------- .nv.info._Z10testKerneliii --------------------------
	.section	.nv.info._Z10testKerneliii,"",@"SHT_CUDA_INFO"
	.sectionflags	@""
	.align	4


	//----- nvinfo : EIATTR_CUDA_API_VERSION
	.align		4
        /*0000*/ 	.byte	0x04, 0x37
        /*0002*/ 	.short	(.L_29 - .L_28)
.L_28:
        /*0004*/ 	.word	0x00000082


	//----- nvinfo : EIATTR_KPARAM_INFO
	.align		4
.L_29:
        /*0008*/ 	.byte	0x04, 0x17
        /*000a*/ 	.short	(.L_31 - .L_30)
.L_30:
        /*000c*/ 	.word	0x00000000
        /*0010*/ 	.short	0x0002
        /*0012*/ 	.short	0x0008
        /*0014*/ 	.byte	0x00, 0xf0, 0x11, 0x00


	//----- nvinfo : EIATTR_KPARAM_INFO
	.align		4
.L_31:
        /*0018*/ 	.byte	0x04, 0x17
        /*001a*/ 	.short	(.L_33 - .L_32)
.L_32:
        /*001c*/ 	.word	0x00000000
        /*0020*/ 	.short	0x0001
        /*0022*/ 	.short	0x0004
        /*0024*/ 	.byte	0x00, 0xf0, 0x11, 0x00


	//----- nvinfo : EIATTR_KPARAM_INFO
	.align		4
.L_33:
        /*0028*/ 	.byte	0x04, 0x17
        /*002a*/ 	.short	(.L_35 - .L_34)
.L_34:
        /*002c*/ 	.word	0x00000000
        /*0030*/ 	.short	0x0000
        /*0032*/ 	.short	0x0000
        /*0034*/ 	.byte	0x00, 0xf0, 0x11, 0x00


	//----- nvinfo : EIATTR_SPARSE_MMA_MASK
	.align		4
.L_35:
        /*0038*/ 	.byte	0x03, 0x50
        /*003a*/ 	.short	0x0000


	//----- nvinfo : EIATTR_MAXREG_COUNT
	.align		4
        /*003c*/ 	.byte	0x03, 0x1b
        /*003e*/ 	.short	0x00ff


	//----- nvinfo : EIATTR_MERCURY_ISA_VERSION
	.align		4
        /*0040*/ 	.byte	0x03, 0x5f
        /*0042*/ 	.short	0x0101


	//----- nvinfo : EIATTR_VRC_CTA_INIT_COUNT
	.align		4
        /*0044*/ 	.byte	0x02, 0x4a
	.zero		1
	.zero		1


	//----- nvinfo : EIATTR_EXIT_INSTR_OFFSETS
	.align		4
        /*0048*/ 	.byte	0x04, 0x1c
        /*004a*/ 	.short	(.L_37 - .L_36)


	//   ....[0]....
.L_36:
        /*004c*/ 	.word	0x00000010


	//----- nvinfo : EIATTR_CBANK_PARAM_SIZE
	.align		4
.L_37:
        /*0050*/ 	.byte	0x03, 0x19
        /*0052*/ 	.short	0x000c


	//----- nvinfo : EIATTR_PARAM_CBANK
	.align		4
        /*0054*/ 	.byte	0x04, 0x0a
        /*0056*/ 	.short	(.L_39 - .L_38)
	.align		4
.L_38:
        /*0058*/ 	.word	index@(.nv.constant0._Z10testKerneliii)
        /*005c*/ 	.short	0x0380
        /*005e*/ 	.short	0x000c


	//----- nvinfo : EIATTR_SW_WAR
	.align		4
.L_39:
        /*0060*/ 	.byte	0x04, 0x36
        /*0062*/ 	.short	(.L_41 - .L_40)
.L_40:
        /*0064*/ 	.word	0x00000008
.L_41:


//--------------------- .nv.info._Z23Reset_kernel_parametersv --------------------------
	.section	.nv.info._Z23Reset_kernel_parametersv,"",@"SHT_CUDA_INFO"
	.sectionflags	@""
	.align	4


	//----- nvinfo : EIATTR_CUDA_API_VERSION
	.align		4
        /*0000*/ 	.byte	0x04, 0x37
        /*0002*/ 	.short	(.L_43 - .L_42)
.L_42:
        /*0004*/ 	.word	0x00000082


	//----- nvinfo : EIATTR_SPARSE_MMA_MASK
	.align		4
.L_43:
        /*0008*/ 	.byte	0x03, 0x50
        /*000a*/ 	.short	0x0000


	//----- nvinfo : EIATTR_MAXREG_COUNT
	.align		4
        /*000c*/ 	.byte	0x03, 0x1b
        /*000e*/ 	.short	0x00ff


	//----- nvinfo : EIATTR_MERCURY_ISA_VERSION
	.align		4
        /*0010*/ 	.byte	0x03, 0x5f
        /*0012*/ 	.short	0x0101


	//----- nvinfo : EIATTR_VRC_CTA_INIT_COUNT
	.align		4
        /*0014*/ 	.byte	0x02, 0x4a
	.zero		1
	.zero		1


	//----- nvinfo : EIATTR_EXIT_INSTR_OFFSETS
	.align		4
        /*0018*/ 	.byte	0x04, 0x1c
        /*001a*/ 	.short	(.L_45 - .L_44)


	//   ....[0]....
.L_44:
        /*001c*/ 	.word	0x00000010


	//----- nvinfo : EIATTR_SW_WAR
	.align		4
.L_45:
        /*0020*/ 	.byte	0x04, 0x36
        /*0022*/ 	.short	(.L_47 - .L_46)
.L_46:
        /*0024*/ 	.word	0x00000008
.L_47:


//--------------------- .nv.callgraph             --------------------------
	.section	.nv.callgraph,"",@"SHT_CUDA_CALLGRAPH"
	.align	4
	.sectionentsize	8
	.align		4
        /*0000*/ 	.word	0x00000000
	.align		4
        /*0004*/ 	.word	0xffffffff
	.align		4
        /*0008*/ 	.word	0x00000000
	.align		4
        /*000c*/ 	.word	0xfffffffe
	.align		4
        /*0010*/ 	.word	0x00000000
	.align		4
        /*0014*/ 	.word	0xfffffffd
	.align		4
        /*0018*/ 	.word	0x00000000
	.align		4
        /*001c*/ 	.word	0xfffffffc


//--------------------- .text._Z10my_kernel6Pf    --------------------------
	.section	.text._Z10my_kernel6Pf,"ax",@progbits
	.align	128
        .global         _Z10my_kernel6Pf
        .type           _Z10my_kernel6Pf,@function
        .size           _Z10my_kernel6Pf,(.L_x_3 - _Z10my_kernel6Pf)
        .other          _Z10my_kernel6Pf,@"STO_CUDA_ENTRY STV_DEFAULT"
_Z10my_kernel6Pf:
.text._Z10my_kernel6Pf:
[----:B------:R-:W-:Y:S01]  /*0000*/  LDC R1, c[0x0][0x37c] ;  /* 0x0000df00ff017b82 */ /* 0x000fe20000000800 */
[----:B------:R-:W-:Y:S05]  /*0010*/  EXIT ;  /* 0x000000000000794d */ /* 0x000fea0003800000 */
.L_x_0:
[----:B------:R-:W-:-:S00]  /*0020*/  BRA `(.L_x_0) ;  /* 0xfffffffc00fc7947 */ /* 0x000fc0000383ffff */
[----:B------:R-:W-:-:S00]  /*0030*/  NOP ;  /* 0x0000000000007918 */ /* 0x000fc00000000000 */
        /* <DEDUP_REMOVED lines=12> */
.L_x_3:


//--------------------- .text._Z10testKerneliii   --------------------------
	.section	.text._Z10testKerneliii,"ax",@progbits
	.align	128
        .global         _Z10testKerneliii
        .type           _Z10testKerneliii,@function
        .size           _Z10testKerneliii,(.L_x_4 - _Z10testKerneliii)
        .other          _Z10testKerneliii,@"STO_CUDA_ENTRY STV_DEFAULT"
_Z10testKerneliii:
.text._Z10testKerneliii:
[----:B------:R-:W-:Y:S01]  /*0000*/  LDC R1, c[0x0][0x37c] ;  /* 0x0000df00ff017b82 */ /* 0x000fe20000000800 */
[----:B------:R-:W-:Y:S05]  /*0010*/  EXIT ;  /* 0x000000000000794d */ /* 0x000fea0003800000 */
.L_x_1:
        /* <DEDUP_REMOVED lines=14> */
.L_x_4:


//--------------------- .text._Z23Reset_kernel_parametersv --------------------------
	.section	.text._Z23Reset_kernel_parametersv,"ax",@progbits
	.align	128
        .global         _Z23Reset_kernel_parametersv
        .type           _Z23Reset_kernel_parametersv,@function
        .size           _Z23Reset_kernel_parametersv,(.L_x_5 - _Z23Reset_kernel_parametersv)
        .other          _Z23Reset_kernel_parametersv,@"STO_CUDA_ENTRY STV_DEFAULT"
_Z23Reset_kernel_parametersv:
.text._Z23Reset_kernel_parametersv:
[----:B------:R-:W-:Y:S01]  /*0000*/  LDC R1, c[0x0][0x37c] ;  /* 0x0000df00ff017b82 */ /* 0x000fe20000000800 */
[----:B------:R-:W-:Y:S05]  /*0010*/  EXIT ;  /* 0x000000000000794d */ /* 0x000fea0003800000 */
.L_x_2:
        /* <DEDUP_REMOVED lines=14> */
.L_x_5:


//--------------------- .nv.shared.reserved.0     --------------------------
	.section	.nv.shared.reserved.0,"aw",@nobits
	.weak		__nv_reservedSMEM_offset_0_alias
	.size		__nv_reservedSMEM_offset_0_alias, 0, 64
	.other		__nv_reservedSMEM_offset_0_alias,@"STO_CUDA_RESERVED_SHARED STV_DEFAULT"
__nv_reservedSMEM_offset_0_alias:
	.zero		0
	.zero		64


//--------------------- .nv.constant0._Z10my_kernel6Pf --------------------------
	.section	.nv.constant0._Z10my_kernel6Pf,"a",@progbits
	.sectionflags	@""
	.align	4
.nv.constant0._Z10my_kernel6Pf:
	.zero		904


//--------------------- .nv.constant0._Z10testKerneliii --------------------------
	.section	.nv.constant0._Z10testKerneliii,"a",@progbits
	.sectionflags	@""
	.align	4
.nv.constant0._Z10testKerneliii:
	.zero		908


//--------------------- .nv.constant0._Z23Reset_kernel_parametersv --------------------------
	.section	.nv.constant0._Z23Reset_kernel_parametersv,"a",@progbits
	.sectionflags	@""
	.align	4
.nv.constant0._Z23Reset_kernel_parametersv:
	.zero		896


//--------------------- SYMBOLS --------------------------

	.type		.nv.reservedSmem.offset0,@object
	.size		.nv.reservedSmem.offset0,0x4
